//
// Generated by NVIDIA NVVM Compiler
//
// Compiler Build ID: CL-36424714
// Cuda compilation tools, release 13.0, V13.0.88
// Based on NVVM 20.0.0
//

.version 9.0
.target sm_100
.address_size 64

	// .globl	_Z9naivemultPfS_S_iii

.visible .entry _Z9naivemultPfS_S_iii(
	.param .u64 .ptr .align 1 _Z9naivemultPfS_S_iii_param_0,
	.param .u64 .ptr .align 1 _Z9naivemultPfS_S_iii_param_1,
	.param .u64 .ptr .align 1 _Z9naivemultPfS_S_iii_param_2,
	.param .u32 _Z9naivemultPfS_S_iii_param_3,
	.param .u32 _Z9naivemultPfS_S_iii_param_4,
	.param .u32 _Z9naivemultPfS_S_iii_param_5
)
{
	.reg .pred 	%p<13>;
	.reg .b32 	%r<41>;
	.reg .b32 	%f<68>;
	.reg .b64 	%rd<53>;

	ld.param.u64 	%rd7, [_Z9naivemultPfS_S_iii_param_0];
	ld.param.u64 	%rd8, [_Z9naivemultPfS_S_iii_param_1];
	ld.param.u64 	%rd6, [_Z9naivemultPfS_S_iii_param_2];
	ld.param.u32 	%r20, [_Z9naivemultPfS_S_iii_param_3];
	ld.param.u32 	%r18, [_Z9naivemultPfS_S_iii_param_4];
	ld.param.u32 	%r19, [_Z9naivemultPfS_S_iii_param_5];
	cvta.to.global.u64 	%rd1, %rd8;
	cvta.to.global.u64 	%rd2, %rd7;
	mov.u32 	%r21, %ctaid.x;
	mov.u32 	%r22, %ntid.x;
	mov.u32 	%r23, %tid.x;
	mad.lo.s32 	%r1, %r21, %r22, %r23;
	mov.u32 	%r24, %ctaid.y;
	mov.u32 	%r25, %ntid.y;
	mov.u32 	%r26, %tid.y;
	mad.lo.s32 	%r2, %r24, %r25, %r26;
	setp.ge.s32 	%p1, %r2, %r20;
	setp.ge.s32 	%p2, %r1, %r19;
	or.pred  	%p3, %p1, %p2;
	@%p3 bra 	$L__BB0_14;
	setp.lt.s32 	%p4, %r18, 1;
	mov.f32 	%f67, 0f00000000;
	@%p4 bra 	$L__BB0_13;
	mul.lo.s32 	%r3, %r18, %r2;
	and.b32  	%r4, %r18, 7;
	setp.lt.u32 	%p5, %r18, 8;
	mov.f32 	%f67, 0f00000000;
	mov.b32 	%r39, 0;
	@%p5 bra 	$L__BB0_5;
	and.b32  	%r39, %r18, 2147483640;
	neg.s32 	%r37, %r39;
	shl.b32 	%r7, %r19, 3;
	mul.wide.u32 	%rd9, %r3, 4;
	add.s64 	%rd10, %rd9, %rd2;
	add.s64 	%rd52, %rd10, 16;
	mov.f32 	%f67, 0f00000000;
	mul.wide.s32 	%rd13, %r19, 4;
	mov.u32 	%r36, %r1;
$L__BB0_4:
	.pragma "nounroll";
	ld.global.f32 	%f17, [%rd52+-16];
	mul.wide.s32 	%rd11, %r36, 4;
	add.s64 	%rd12, %rd1, %rd11;
	ld.global.f32 	%f18, [%rd12];
	fma.rn.f32 	%f19, %f17, %f18, %f67;
	ld.global.f32 	%f20, [%rd52+-12];
	add.s64 	%rd14, %rd12, %rd13;
	ld.global.f32 	%f21, [%rd14];
	fma.rn.f32 	%f22, %f20, %f21, %f19;
	ld.global.f32 	%f23, [%rd52+-8];
	add.s64 	%rd15, %rd14, %rd13;
	ld.global.f32 	%f24, [%rd15];
	fma.rn.f32 	%f25, %f23, %f24, %f22;
	ld.global.f32 	%f26, [%rd52+-4];
	add.s64 	%rd16, %rd15, %rd13;
	ld.global.f32 	%f27, [%rd16];
	fma.rn.f32 	%f28, %f26, %f27, %f25;
	ld.global.f32 	%f29, [%rd52];
	add.s64 	%rd17, %rd16, %rd13;
	ld.global.f32 	%f30, [%rd17];
	fma.rn.f32 	%f31, %f29, %f30, %f28;
	ld.global.f32 	%f32, [%rd52+4];
	add.s64 	%rd18, %rd17, %rd13;
	ld.global.f32 	%f33, [%rd18];
	fma.rn.f32 	%f34, %f32, %f33, %f31;
	ld.global.f32 	%f35, [%rd52+8];
	add.s64 	%rd19, %rd18, %rd13;
	ld.global.f32 	%f36, [%rd19];
	fma.rn.f32 	%f37, %f35, %f36, %f34;
	ld.global.f32 	%f38, [%rd52+12];
	add.s64 	%rd20, %rd19, %rd13;
	ld.global.f32 	%f39, [%rd20];
	fma.rn.f32 	%f67, %f38, %f39, %f37;
	add.s32 	%r37, %r37, 8;
	add.s32 	%r36, %r36, %r7;
	add.s64 	%rd52, %rd52, 32;
	setp.ne.s32 	%p6, %r37, 0;
	@%p6 bra 	$L__BB0_4;
$L__BB0_5:
	setp.eq.s32 	%p7, %r4, 0;
	@%p7 bra 	$L__BB0_13;
	and.b32  	%r13, %r18, 3;
	setp.lt.u32 	%p8, %r4, 4;
	@%p8 bra 	$L__BB0_8;
	add.s32 	%r28, %r39, %r3;
	mul.wide.u32 	%rd21, %r28, 4;
	add.s64 	%rd22, %rd2, %rd21;
	ld.global.f32 	%f41, [%rd22];
	mad.lo.s32 	%r29, %r39, %r19, %r1;
	mul.wide.s32 	%rd23, %r29, 4;
	add.s64 	%rd24, %rd1, %rd23;
	ld.global.f32 	%f42, [%rd24];
	fma.rn.f32 	%f43, %f41, %f42, %f67;
	cvt.u64.u32 	%rd25, %r3;
	cvt.u64.u32 	%rd26, %r39;
	add.s64 	%rd27, %rd26, %rd25;
	shl.b64 	%rd28, %rd27, 2;
	add.s64 	%rd29, %rd2, %rd28;
	ld.global.f32 	%f44, [%rd29+4];
	mul.wide.s32 	%rd30, %r19, 4;
	add.s64 	%rd31, %rd24, %rd30;
	ld.global.f32 	%f45, [%rd31];
	fma.rn.f32 	%f46, %f44, %f45, %f43;
	ld.global.f32 	%f47, [%rd29+8];
	add.s64 	%rd32, %rd31, %rd30;
	ld.global.f32 	%f48, [%rd32];
	fma.rn.f32 	%f49, %f47, %f48, %f46;
	ld.global.f32 	%f50, [%rd29+12];
	add.s64 	%rd33, %rd32, %rd30;
	ld.global.f32 	%f51, [%rd33];
	fma.rn.f32 	%f67, %f50, %f51, %f49;
	add.s32 	%r39, %r39, 4;
$L__BB0_8:
	setp.eq.s32 	%p9, %r13, 0;
	@%p9 bra 	$L__BB0_13;
	setp.eq.s32 	%p10, %r13, 1;
	@%p10 bra 	$L__BB0_11;
	add.s32 	%r30, %r39, %r3;
	mul.wide.u32 	%rd34, %r30, 4;
	add.s64 	%rd35, %rd2, %rd34;
	ld.global.f32 	%f53, [%rd35];
	mad.lo.s32 	%r31, %r39, %r19, %r1;
	mul.wide.s32 	%rd36, %r31, 4;
	add.s64 	%rd37, %rd1, %rd36;
	ld.global.f32 	%f54, [%rd37];
	fma.rn.f32 	%f55, %f53, %f54, %f67;
	cvt.u64.u32 	%rd38, %r3;
	cvt.u64.u32 	%rd39, %r39;
	add.s64 	%rd40, %rd39, %rd38;
	shl.b64 	%rd41, %rd40, 2;
	add.s64 	%rd42, %rd2, %rd41;
	ld.global.f32 	%f56, [%rd42+4];
	mul.wide.s32 	%rd43, %r19, 4;
	add.s64 	%rd44, %rd37, %rd43;
	ld.global.f32 	%f57, [%rd44];
	fma.rn.f32 	%f67, %f56, %f57, %f55;
	add.s32 	%r39, %r39, 2;
$L__BB0_11:
	and.b32  	%r32, %r18, 1;
	setp.eq.b32 	%p11, %r32, 1;
	not.pred 	%p12, %p11;
	@%p12 bra 	$L__BB0_13;
	add.s32 	%r33, %r39, %r3;
	mul.wide.u32 	%rd45, %r33, 4;
	add.s64 	%rd46, %rd2, %rd45;
	ld.global.f32 	%f58, [%rd46];
	mad.lo.s32 	%r34, %r39, %r19, %r1;
	mul.wide.s32 	%rd47, %r34, 4;
	add.s64 	%rd48, %rd1, %rd47;
	ld.global.f32 	%f59, [%rd48];
	fma.rn.f32 	%f67, %f58, %f59, %f67;
$L__BB0_13:
	mad.lo.s32 	%r35, %r19, %r2, %r1;
	cvta.to.global.u64 	%rd49, %rd6;
	mul.wide.s32 	%rd50, %r35, 4;
	add.s64 	%rd51, %rd49, %rd50;
	st.global.f32 	[%rd51], %f67;
$L__BB0_14:
	ret;

}


// ===== COMPILED SASS (sm_100) =====

	.target	sm_100

	.elftype	@"ET_EXEC"


//--------------------- .note.nv.tkinfo           --------------------------
	.section	.note.nv.tkinfo,"",@"SHT_NOTE"
	.sectionflags	@"SHF_NOTE_NV_TKINFO"
	.tkinfo
        /*0018*/ 	.word	0x00000002
        /*0030*/ 	.string	""
        /*0030*/ 	.string	"ptxas"
        /*0030*/ 	.string	"Cuda compilation tools, release 13.0, V13.0.88"
        /*0030*/ 	.string	"Build cuda_13.0.r13.0/compiler.36424714_0"
        /*0030*/ 	.string	"-arch sm_100 -m 64 "



//--------------------- .note.nv.cuinfo           --------------------------
	.section	.note.nv.cuinfo,"",@"SHT_NOTE"
	.sectionflags	@"SHF_NOTE_NV_CUINFO"
        /*0018*/ 	.short	0x0002
        /*001a*/ 	.short	0x0064
        /*001c*/ 	.short	0x0082
	.zero		2


//--------------------- .nv.info                  --------------------------
	.section	.nv.info,"",@"SHT_CUDA_INFO"
	.align	4


	//----- nvinfo : EIATTR_REGCOUNT
	.align		4
        /*0000*/ 	.byte	0x04, 0x2f
        /*0002*/ 	.short	(.L_1 - .L_0)
	.align		4
.L_0:
        /*0004*/ 	.word	index@(_Z9naivemultPfS_S_iii)
        /*0008*/ 	.word	0x00000020


	//----- nvinfo : EIATTR_FRAME_SIZE
	.align		4
.L_1:
        /*000c*/ 	.byte	0x04, 0x11
        /*000e*/ 	.short	(.L_3 - .L_2)
	.align		4
.L_2:
        /*0010*/ 	.word	index@(_Z9naivemultPfS_S_iii)
        /*0014*/ 	.word	0x00000000


	//----- nvinfo : EIATTR_MIN_STACK_SIZE
	.align		4
.L_3:
        /*0018*/ 	.byte	0x04, 0x12
        /*001a*/ 	.short	(.L_5 - .L_4)
	.align		4
.L_4:
        /*001c*/ 	.word	index@(_Z9naivemultPfS_S_iii)
        /*0020*/ 	.word	0x00000000
.L_5:


//--------------------- .nv.compat                --------------------------
	.section	.nv.compat,"",@"SHT_CUDA_COMPAT_INFO"
	.align	4
        /*0000*/ 	.byte	0x02, 0x09, 0x00, 0x00, 0x02, 0x02, 0x01, 0x00, 0x02, 0x05, 0x05, 0x00, 0x03, 0x07, 0x01, 0x01
        /*0010*/ 	.byte	0x02, 0x03, 0x00, 0x00, 0x02, 0x06, 0x01, 0x00, 0x04, 0x0b, 0x08, 0x00, 0x09, 0x00, 0x00, 0x00
        /*0020*/ 	.byte	0x00, 0x00, 0x00, 0x00


//--------------------- .nv.info._Z9naivemultPfS_S_iii --------------------------
	.section	.nv.info._Z9naivemultPfS_S_iii,"",@"SHT_CUDA_INFO"
	.sectionflags	@""
	.align	4


	//----- nvinfo : EIATTR_CUDA_API_VERSION
	.align		4
        /*0000*/ 	.byte	0x04, 0x37
        /*0002*/ 	.short	(.L_7 - .L_6)
.L_6:
        /*0004*/ 	.word	0x00000082


	//----- nvinfo : EIATTR_KPARAM_INFO
	.align		4
.L_7:
        /*0008*/ 	.byte	0x04, 0x17
        /*000a*/ 	.short	(.L_9 - .L_8)
.L_8:
        /*000c*/ 	.word	0x00000000
        /*0010*/ 	.short	0x0005
        /*0012*/ 	.short	0x0020
        /*0014*/ 	.byte	0x00, 0xf0, 0x11, 0x00


	//----- nvinfo : EIATTR_KPARAM_INFO
	.align		4
.L_9:
        /*0018*/ 	.byte	0x04, 0x17
        /*001a*/ 	.short	(.L_11 - .L_10)
.L_10:
        /*001c*/ 	.word	0x00000000
        /*0020*/ 	.short	0x0004
        /*0022*/ 	.short	0x001c
        /*0024*/ 	.byte	0x00, 0xf0, 0x11, 0x00


	//----- nvinfo : EIATTR_KPARAM_INFO
	.align		4
.L_11:
        /*0028*/ 	.byte	0x04, 0x17
        /*002a*/ 	.short	(.L_13 - .L_12)
.L_12:
        /*002c*/ 	.word	0x00000000
        /*0030*/ 	.short	0x0003
        /*0032*/ 	.short	0x0018
        /*0034*/ 	.byte	0x00, 0xf0, 0x11, 0x00


	//----- nvinfo : EIATTR_KPARAM_INFO
	.align		4
.L_13:
        /*0038*/ 	.byte	0x04, 0x17
        /*003a*/ 	.short	(.L_15 - .L_14)
.L_14:
        /*003c*/ 	.word	0x00000000
        /*0040*/ 	.short	0x0002
        /*0042*/ 	.short	0x0010
        /*0044*/ 	.byte	0x00, 0xf5, 0x21, 0x00


	//----- nvinfo : EIATTR_KPARAM_INFO
	.align		4
.L_15:
        /*0048*/ 	.byte	0x04, 0x17
        /*004a*/ 	.short	(.L_17 - .L_16)
.L_16:
        /*004c*/ 	.word	0x00000000
        /*0050*/ 	.short	0x0001
        /*0052*/ 	.short	0x0008
        /*0054*/ 	.byte	0x00, 0xf5, 0x21, 0x00


	//----- nvinfo : EIATTR_KPARAM_INFO
	.align		4
.L_17:
        /*0058*/ 	.byte	0x04, 0x17
        /*005a*/ 	.short	(.L_19 - .L_18)
.L_18:
        /*005c*/ 	.word	0x00000000
        /*0060*/ 	.short	0x0000
        /*0062*/ 	.short	0x0000
        /*0064*/ 	.byte	0x00, 0xf5, 0x21, 0x00


	//----- nvinfo : EIATTR_SPARSE_MMA_MASK
	.align		4
.L_19:
        /*0068*/ 	.byte	0x03, 0x50
        /*006a*/ 	.short	0x0000


	//----- nvinfo : EIATTR_MAXREG_COUNT
	.align		4
        /*006c*/ 	.byte	0x03, 0x1b
        /*006e*/ 	.short	0x00ff


	//----- nvinfo : EIATTR_MERCURY_ISA_VERSION
	.align		4
        /*0070*/ 	.byte	0x03, 0x5f
        /*0072*/ 	.short	0x0101


	//----- nvinfo : EIATTR_VRC_CTA_INIT_COUNT
	.align		4
        /*0074*/ 	.byte	0x02, 0x4a
	.zero		1
	.zero		1


	//----- nvinfo : EIATTR_EXIT_INSTR_OFFSETS
	.align		4
        /*0078*/ 	.byte	0x04, 0x1c
        /*007a*/ 	.short	(.L_21 - .L_20)


	//   ....[0]....
.L_20:
        /*007c*/ 	.word	0x000000d0


	//   ....[1]....
        /*0080*/ 	.word	0x000008f0


	//----- nvinfo : EIATTR_CBANK_PARAM_SIZE
	.align		4
.L_21:
        /*0084*/ 	.byte	0x03, 0x19
        /*0086*/ 	.short	0x0024


	//----- nvinfo : EIATTR_PARAM_CBANK
	.align		4
        /*0088*/ 	.byte	0x04, 0x0a
        /*008a*/ 	.short	(.L_23 - .L_22)
	.align		4
.L_22:
        /*008c*/ 	.word	index@(.nv.constant0._Z9naivemultPfS_S_iii)
        /*0090*/ 	.short	0x0380
        /*0092*/ 	.short	0x0024


	//----- nvinfo : EIATTR_SW_WAR
	.align		4
.L_23:
        /*0094*/ 	.byte	0x04, 0x36
        /*0096*/ 	.short	(.L_25 - .L_24)
.L_24:
        /*0098*/ 	.word	0x00000008
.L_25:


//--------------------- .nv.callgraph             --------------------------
	.section	.nv.callgraph,"",@"SHT_CUDA_CALLGRAPH"
	.align	4
	.sectionentsize	8
	.align		4
        /*0000*/ 	.word	0x00000000
	.align		4
        /*0004*/ 	.word	0xffffffff
	.align		4
        /*0008*/ 	.word	0x00000000
	.align		4
        /*000c*/ 	.word	0xfffffffe
	.align		4
        /*0010*/ 	.word	0x00000000
	.align		4
        /*0014*/ 	.word	0xfffffffd
	.align		4
        /*0018*/ 	.word	0x00000000
	.align		4
        /*001c*/ 	.word	0xfffffffc


//--------------------- .text._Z9naivemultPfS_S_iii --------------------------
	.section	.text._Z9naivemultPfS_S_iii,"ax",@progbits
	.align	128
        .global         _Z9naivemultPfS_S_iii
        .type           _Z9naivemultPfS_S_iii,@function
        .size           _Z9naivemultPfS_S_iii,(.L_x_5 - _Z9naivemultPfS_S_iii)
        .other          _Z9naivemultPfS_S_iii,@"STO_CUDA_ENTRY STV_DEFAULT"
_Z9naivemultPfS_S_iii:
.text._Z9naivemultPfS_S_iii:
[----:B------:R-:W-:Y:S01]  /*0000*/  LDC R1, c[0x0][0x37c] ;  /* 0x0000df00ff017b82 */ /* 0x000fe20000000800 */
[----:B------:R-:W0:Y:S07]  /*0010*/  S2R R3, SR_TID.X ;  /* 0x0000000000037919 */ /* 0x000e2e0000002100 */
[----:B------:R-:W0:Y:S01]  /*0020*/  S2UR UR4, SR_CTAID.X ;  /* 0x00000000000479c3 */ /* 0x000e220000002500 */
[----:B------:R-:W1:Y:S01]  /*0030*/  LDCU UR6, c[0x0][0x398] ;  /* 0x00007300ff0677ac */ /* 0x000e620008000800 */
[----:B------:R-:W2:Y:S06]  /*0040*/  S2R R5, SR_TID.Y ;  /* 0x0000000000057919 */ /* 0x000eac0000002200 */
[----:B------:R-:W0:Y:S08]  /*0050*/  LDC R0, c[0x0][0x360] ;  /* 0x0000d800ff007b82 */ /* 0x000e300000000800 */
[----:B------:R-:W2:Y:S08]  /*0060*/  S2UR UR5, SR_CTAID.Y ;  /* 0x00000000000579c3 */ /* 0x000eb00000002600 */
[----:B------:R-:W2:Y:S08]  /*0070*/  LDC R16, c[0x0][0x364] ;  /* 0x0000d900ff107b82 */ /* 0x000eb00000000800 */
[----:B------:R-:W3:Y:S01]  /*0080*/  LDC R17, c[0x0][0x3a0] ;  /* 0x0000e800ff117b82 */ /* 0x000ee20000000800 */
[----:B0-----:R-:W-:-:S02]  /*0090*/  IMAD R0, R0, UR4, R3 ;  /* 0x0000000400007c24 */ /* 0x001fc4000f8e0203 */
[----:B--2---:R-:W-:-:S03]  /*00a0*/  IMAD R16, R16, UR5, R5 ;  /* 0x0000000510107c24 */ /* 0x004fc6000f8e0205 */
[----:B---3--:R-:W-:-:S04]  /*00b0*/  ISETP.GE.AND P0, PT, R0, R17, PT ;  /* 0x000000110000720c */ /* 0x008fc80003f06270 */
[----:B-1----:R-:W-:-:S13]  /*00c0*/  ISETP.GE.OR P0, PT, R16, UR6, P0 ;  /* 0x0000000610007c0c */ /* 0x002fda0008706670 */
[----:B------:R-:W-:Y:S05]  /*00d0*/  @P0 EXIT ;  /* 0x000000000000094d */ /* 0x000fea0003800000 */
[----:B------:R-:W0:Y:S01]  /*00e0*/  LDC R19, c[0x0][0x39c] ;  /* 0x0000e700ff137b82 */ /* 0x000e220000000800 */
[----:B------:R-:W1:Y:S01]  /*00f0*/  LDCU.64 UR4, c[0x0][0x358] ;  /* 0x00006b00ff0477ac */ /* 0x000e620008000a00 */
[----:B------:R-:W-:Y:S01]  /*0100*/  HFMA2 R24, -RZ, RZ, 0, 0 ;  /* 0x00000000ff187431 */ /* 0x000fe200000001ff */
[----:B0-----:R-:W-:-:S13]  /*0110*/  ISETP.GE.AND P0, PT, R19, 0x1, PT ;  /* 0x000000011300780c */ /* 0x001fda0003f06270 */
[----:B-1----:R-:W-:Y:S05]  /*0120*/  @!P0 BRA `(.L_x_0) ;  /* 0x0000000400e08947 */ /* 0x002fea0003800000 */
[C---:B------:R-:W-:Y:S01]  /*0130*/  ISETP.GE.U32.AND P1, PT, R19.reuse, 0x8, PT ;  /* 0x000000081300780c */ /* 0x040fe20003f26070 */
[----:B------:R-:W-:Y:S01]  /*0140*/  IMAD R20, R16, R19, RZ ;  /* 0x0000001310147224 */ /* 0x000fe200078e02ff */
[----:B------:R-:W-:Y:S02]  /*0150*/  LOP3.LUT R27, R19, 0x7, RZ, 0xc0, !PT ;  /* 0x00000007131b7812 */ /* 0x000fe400078ec0ff */
[----:B------:R-:W-:Y:S02]  /*0160*/  MOV R24, RZ ;  /* 0x000000ff00187202 */ /* 0x000fe40000000f00 */
[----:B------:R-:W-:Y:S02]  /*0170*/  ISETP.NE.AND P0, PT, R27, RZ, PT ;  /* 0x000000ff1b00720c */ /* 0x000fe40003f05270 */
[----:B------:R-:W-:-:S05]  /*0180*/  MOV R21, RZ ;  /* 0x000000ff00157202 */ /* 0x000fca0000000f00 */
[----:B------:R-:W-:Y:S06]  /*0190*/  @!P1 BRA `(.L_x_1) ;  /* 0x0000000000c49947 */ /* 0x000fec0003800000 */
[----:B------:R-:W0:Y:S01]  /*01a0*/  LDC.64 R2, c[0x0][0x380] ;  /* 0x0000e000ff027b82 */ /* 0x000e220000000a00 */
[----:B------:R-:W-:Y:S02]  /*01b0*/  LOP3.LUT R21, R19, 0x7ffffff8, RZ, 0xc0, !PT ;  /* 0x7ffffff813157812 */ /* 0x000fe400078ec0ff */
[----:B------:R-:W-:Y:S02]  /*01c0*/  MOV R24, RZ ;  /* 0x000000ff00187202 */ /* 0x000fe40000000f00 */
[----:B------:R-:W-:Y:S02]  /*01d0*/  MOV R18, R0 ;  /* 0x0000000000127202 */ /* 0x000fe40000000f00 */
[----:B------:R-:W-:Y:S01]  /*01e0*/  IADD3 R22, PT, PT, -R21, RZ, RZ ;  /* 0x000000ff15167210 */ /* 0x000fe20007ffe1ff */
[----:B0-----:R-:W-:-:S03]  /*01f0*/  IMAD.WIDE.U32 R2, R20, 0x4, R2 ;  /* 0x0000000414027825 */ /* 0x001fc600078e0002 */
[----:B------:R-:W-:-:S04]  /*0200*/  IADD3 R4, P1, PT, R2, 0x10, RZ ;  /* 0x0000001002047810 */ /* 0x000fc80007f3e0ff */
[----:B------:R-:W-:-:S09]  /*0210*/  IADD3.X R5, PT, PT, RZ, R3, RZ, P1, !PT ;  /* 0x00000003ff057210 */ /* 0x000fd20000ffe4ff */
.L_x_2:
[----:B------:R-:W0:Y:S01]  /*0220*/  LDC.64 R14, c[0x0][0x388] ;  /* 0x0000e200ff0e7b82 */ /* 0x000e220000000a00 */
[----:B------:R-:W-:Y:S02]  /*0230*/  MOV R2, R4 ;  /* 0x0000000400027202 */ /* 0x000fe40000000f00 */
[----:B------:R-:W-:-:S05]  /*0240*/  MOV R3, R5 ;  /* 0x0000000500037202 */ /* 0x000fca0000000f00 */
[----:B------:R-:W2:Y:S04]  /*0250*/  LDG.E R25, desc[UR4][R2.64+-0x10] ;  /* 0xfffff00402197981 */ /* 0x000ea8000c1e1900 */
[----:B------:R-:W3:Y:S04]  /*0260*/  LDG.E R23, desc[UR4][R2.64+-0xc] ;  /* 0xfffff40402177981 */ /* 0x000ee8000c1e1900 */
[----:B------:R-:W4:Y:S04]  /*0270*/  LDG.E R29, desc[UR4][R2.64+-0x8] ;  /* 0xfffff804021d7981 */ /* 0x000f28000c1e1900 */
[----:B------:R-:W5:Y:S01]  /*0280*/  LDG.E R28, desc[UR4][R2.64+-0x4] ;  /* 0xfffffc04021c7981 */ /* 0x000f62000c1e1900 */
[----:B0-----:R-:W-:-:S05]  /*0290*/  IMAD.WIDE R14, R18, 0x4, R14 ;  /* 0x00000004120e7825 */ /* 0x001fca00078e020e */
[----:B------:R0:W2:Y:S01]  /*02a0*/  LDG.E R26, desc[UR4][R14.64] ;  /* 0x000000040e1a7981 */ /* 0x0000a2000c1e1900 */
[----:B------:R-:W-:-:S04]  /*02b0*/  IMAD.WIDE R12, R17, 0x4, R14 ;  /* 0x00000004110c7825 */ /* 0x000fc800078e020e */
[C---:B------:R-:W-:Y:S02]  /*02c0*/  IMAD.WIDE R4, R17.reuse, 0x4, R12 ;  /* 0x0000000411047825 */ /* 0x040fe400078e020c */
[----:B------:R-:W3:Y:S02]  /*02d0*/  LDG.E R12, desc[UR4][R12.64] ;  /* 0x000000040c0c7981 */ /* 0x000ee4000c1e1900 */
[C---:B------:R-:W-:Y:S02]  /*02e0*/  IMAD.WIDE R8, R17.reuse, 0x4, R4 ;  /* 0x0000000411087825 */ /* 0x040fe400078e0204 */
[----:B------:R-:W4:Y:S02]  /*02f0*/  LDG.E R4, desc[UR4][R4.64] ;  /* 0x0000000404047981 */ /* 0x000f24000c1e1900 */
[C---:B------:R-:W-:Y:S02]  /*0300*/  IMAD.WIDE R6, R17.reuse, 0x4, R8 ;  /* 0x0000000411067825 */ /* 0x040fe400078e0208 */
[----:B------:R-:W5:Y:S02]  /*0310*/  LDG.E R8, desc[UR4][R8.64] ;  /* 0x0000000408087981 */ /* 0x000f64000c1e1900 */
[----:B------:R-:W-:-:S02]  /*0320*/  IMAD.WIDE R10, R17, 0x4, R6 ;  /* 0x00000004110a7825 */ /* 0x000fc400078e0206 */
[----:B------:R-:W5:Y:S04]  /*0330*/  LDG.E R5, desc[UR4][R2.64] ;  /* 0x0000000402057981 */ /* 0x000f68000c1e1900 */
[----:B------:R-:W5:Y:S01]  /*0340*/  LDG.E R6, desc[UR4][R6.64] ;  /* 0x0000000406067981 */ /* 0x000f62000c1e1900 */
[----:B0-----:R-:W-:-:S03]  /*0350*/  IMAD.WIDE R14, R17, 0x4, R10 ;  /* 0x00000004110e7825 */ /* 0x001fc600078e020a */
[----:B------:R-:W5:Y:S04]  /*0360*/  LDG.E R10, desc[UR4][R10.64] ;  /* 0x000000040a0a7981 */ /* 0x000f68000c1e1900 */
[----:B------:R-:W5:Y:S04]  /*0370*/  LDG.E R13, desc[UR4][R14.64] ;  /* 0x000000040e0d7981 */ /* 0x000f68000c1e1900 */
[----:B------:R-:W5:Y:S04]  /*0380*/  LDG.E R7, desc[UR4][R2.64+0x4] ;  /* 0x0000040402077981 */ /* 0x000f68000c1e1900 */
[----:B------:R-:W5:Y:S01]  /*0390*/  LDG.E R9, desc[UR4][R2.64+0xc] ;  /* 0x00000c0402097981 */ /* 0x000f62000c1e1900 */
[----:B--2---:R-:W-:Y:S01]  /*03a0*/  FFMA R26, R25, R26, R24 ;  /* 0x0000001a191a7223 */ /* 0x004fe20000000018 */
[----:B------:R-:W-:-:S02]  /*03b0*/  IMAD.WIDE R24, R17, 0x4, R14 ;  /* 0x0000000411187825 */ /* 0x000fc400078e020e */
[----:B------:R-:W2:Y:S04]  /*03c0*/  LDG.E R14, desc[UR4][R2.64+0x8] ;  /* 0x00000804020e7981 */ /* 0x000ea8000c1e1900 */
[----:B------:R-:W2:Y:S01]  /*03d0*/  LDG.E R24, desc[UR4][R24.64] ;  /* 0x0000000418187981 */ /* 0x000ea2000c1e1900 */
[----:B---3--:R-:W-:Y:S01]  /*03e0*/  FFMA R12, R23, R12, R26 ;  /* 0x0000000c170c7223 */ /* 0x008fe2000000001a */
[----:B------:R-:W-:-:S03]  /*03f0*/  IADD3 R22, PT, PT, R22, 0x8, RZ ;  /* 0x0000000816167810 */ /* 0x000fc60007ffe0ff */
[----:B----4-:R-:W-:Y:S01]  /*0400*/  FFMA R29, R29, R4, R12 ;  /* 0x000000041d1d7223 */ /* 0x010fe2000000000c */
[----:B------:R-:W-:-:S03]  /*0410*/  ISETP.NE.AND P1, PT, R22, RZ, PT ;  /* 0x000000ff1600720c */ /* 0x000fc60003f25270 */
[----:B-----5:R-:W-:Y:S01]  /*0420*/  FFMA R8, R28, R8, R29 ;  /* 0x000000081c087223 */ /* 0x020fe2000000001d */
[----:B------:R-:W-:-:S03]  /*0430*/  IADD3 R4, P2, PT, R2, 0x20, RZ ;  /* 0x0000002002047810 */ /* 0x000fc60007f5e0ff */
[----:B------:R-:W-:Y:S01]  /*0440*/  FFMA R6, R5, R6, R8 ;  /* 0x0000000605067223 */ /* 0x000fe20000000008 */
[----:B------:R-:W-:Y:S02]  /*0450*/  IADD3.X R5, PT, PT, RZ, R3, RZ, P2, !PT ;  /* 0x00000003ff057210 */ /* 0x000fe400017fe4ff */
[----:B------:R-:W-:Y:S01]  /*0460*/  LEA R18, R17, R18, 0x3 ;  /* 0x0000001211127211 */ /* 0x000fe200078e18ff */
[----:B------:R-:W-:-:S04]  /*0470*/  FFMA R7, R7, R10, R6 ;  /* 0x0000000a07077223 */ /* 0x000fc80000000006 */
[----:B--2---:R-:W-:-:S04]  /*0480*/  FFMA R14, R14, R13, R7 ;  /* 0x0000000d0e0e7223 */ /* 0x004fc80000000007 */
[----:B------:R-:W-:Y:S01]  /*0490*/  FFMA R24, R9, R24, R14 ;  /* 0x0000001809187223 */ /* 0x000fe2000000000e */
[----:B------:R-:W-:Y:S06]  /*04a0*/  @P1 BRA `(.L_x_2) ;  /* 0xfffffffc005c1947 */ /* 0x000fec000383ffff */
.L_x_1:
[----:B------:R-:W-:Y:S05]  /*04b0*/  @!P0 BRA `(.L_x_0) ;  /* 0x0000000000fc8947 */ /* 0x000fea0003800000 */
[----:B------:R-:W-:Y:S02]  /*04c0*/  ISETP.GE.U32.AND P1, PT, R27, 0x4, PT ;  /* 0x000000041b00780c */ /* 0x000fe40003f26070 */
[----:B------:R-:W-:-:S04]  /*04d0*/  LOP3.LUT R14, R19, 0x3, RZ, 0xc0, !PT ;  /* 0x00000003130e7812 */ /* 0x000fc800078ec0ff */
[----:B------:R-:W-:-:S07]  /*04e0*/  ISETP.NE.AND P0, PT, R14, RZ, PT ;  /* 0x000000ff0e00720c */ /* 0x000fce0003f05270 */
[----:B------:R-:W-:Y:S06]  /*04f0*/  @!P1 BRA `(.L_x_3) ;  /* 0x00000000006c9947 */ /* 0x000fec0003800000 */
[----:B------:R-:W0:Y:S01]  /*0500*/  LDC.64 R4, c[0x0][0x388] ;  /* 0x0000e200ff047b82 */ /* 0x000e220000000a00 */
[----:B------:R-:W1:Y:S01]  /*0510*/  LDCU.64 UR6, c[0x0][0x380] ;  /* 0x00007000ff0677ac */ /* 0x000e620008000a00 */
[----:B------:R-:W-:Y:S01]  /*0520*/  IMAD R7, R21, R17, R0 ;  /* 0x0000001115077224 */ /* 0x000fe200078e0200 */
[CC--:B------:R-:W-:Y:S02]  /*0530*/  IADD3 R3, PT, PT, R20.reuse, R21.reuse, RZ ;  /* 0x0000001514037210 */ /* 0x0c0fe40007ffe0ff */
[----:B------:R-:W-:-:S03]  /*0540*/  IADD3 R8, P1, PT, R20, R21, RZ ;  /* 0x0000001514087210 */ /* 0x000fc60007f3e0ff */
[----:B------:R-:W2:Y:S01]  /*0550*/  LDC.64 R12, c[0x0][0x380] ;  /* 0x0000e000ff0c7b82 */ /* 0x000ea20000000a00 */
[----:B0-----:R-:W-:-:S04]  /*0560*/  IMAD.WIDE R4, R7, 0x4, R4 ;  /* 0x0000000407047825 */ /* 0x001fc800078e0204 */
[----:B------:R-:W-:Y:S02]  /*0570*/  IMAD.WIDE R6, R17, 0x4, R4 ;  /* 0x0000000411067825 */ /* 0x000fe400078e0204 */
[----:B------:R-:W3:Y:S02]  /*0580*/  LDG.E R4, desc[UR4][R4.64] ;  /* 0x0000000404047981 */ /* 0x000ee4000c1e1900 */
[----:B--2---:R-:W-:Y:S01]  /*0590*/  IMAD.WIDE.U32 R12, R3, 0x4, R12 ;  /* 0x00000004030c7825 */ /* 0x004fe200078e000c */
[----:B------:R-:W-:Y:S02]  /*05a0*/  IADD3.X R3, PT, PT, RZ, RZ, RZ, P1, !PT ;  /* 0x000000ffff037210 */ /* 0x000fe40000ffe4ff */
[----:B-1----:R-:W-:-:S03]  /*05b0*/  LEA R2, P1, R8, UR6, 0x2 ;  /* 0x0000000608027c11 */ /* 0x002fc6000f8210ff */
[----:B------:R-:W3:Y:S01]  /*05c0*/  LDG.E R13, desc[UR4][R12.64] ;  /* 0x000000040c0d7981 */ /* 0x000ee2000c1e1900 */
[----:B------:R-:W-:Y:S01]  /*05d0*/  LEA.HI.X R3, R8, UR7, R3, 0x2, P1 ;  /* 0x0000000708037c11 */ /* 0x000fe200088f1403 */
[C---:B------:R-:W-:Y:S02]  /*05e0*/  IMAD.WIDE R8, R17.reuse, 0x4, R6 ;  /* 0x0000000411087825 */ /* 0x040fe400078e0206 */
[----:B------:R-:W2:Y:S04]  /*05f0*/  LDG.E R6, desc[UR4][R6.64] ;  /* 0x0000000406067981 */ /* 0x000ea8000c1e1900 */
[----:B------:R-:W2:Y:S01]  /*0600*/  LDG.E R15, desc[UR4][R2.64+0x4] ;  /* 0x00000404020f7981 */ /* 0x000ea2000c1e1900 */
[----:B------:R-:W-:-:S03]  /*0610*/  IMAD.WIDE R10, R17, 0x4, R8 ;  /* 0x00000004110a7825 */ /* 0x000fc600078e0208 */
[----:B------:R-:W4:Y:S04]  /*0620*/  LDG.E R22, desc[UR4][R8.64] ;  /* 0x0000000408167981 */ /* 0x000f28000c1e1900 */
[----:B------:R-:W4:Y:S04]  /*0630*/  LDG.E R18, desc[UR4][R2.64+0x8] ;  /* 0x0000080402127981 */ /* 0x000f28000c1e1900 */
[----:B------:R-:W5:Y:S04]  /*0640*/  LDG.E R26, desc[UR4][R2.64+0xc] ;  /* 0x00000c04021a7981 */ /* 0x000f68000c1e1900 */
[----:B------:R-:W5:Y:S01]  /*0650*/  LDG.E R10, desc[UR4][R10.64] ;  /* 0x000000040a0a7981 */ /* 0x000f62000c1e1900 */
[----:B------:R-:W-:Y:S01]  /*0660*/  IADD3 R21, PT, PT, R21, 0x4, RZ ;  /* 0x0000000415157810 */ /* 0x000fe20007ffe0ff */
[----:B---3--:R-:W-:-:S04]  /*0670*/  FFMA R24, R13, R4, R24 ;  /* 0x000000040d187223 */ /* 0x008fc80000000018 */
[----:B--2---:R-:W-:-:S04]  /*0680*/  FFMA R15, R15, R6, R24 ;  /* 0x000000060f0f7223 */ /* 0x004fc80000000018 */
[----:B----4-:R-:W-:-:S04]  /*0690*/  FFMA R15, R18, R22, R15 ;  /* 0x00000016120f7223 */ /* 0x010fc8000000000f */
[----:B-----5:R-:W-:-:S07]  /*06a0*/  FFMA R24, R26, R10, R15 ;  /* 0x0000000a1a187223 */ /* 0x020fce000000000f */
.L_x_3:
[----:B------:R-:W-:Y:S05]  /*06b0*/  @!P0 BRA `(.L_x_0) ;  /* 0x00000000007c8947 */ /* 0x000fea0003800000 */
[----:B------:R-:W-:Y:S01]  /*06c0*/  ISETP.NE.AND P1, PT, R14, 0x1, PT ;  /* 0x000000010e00780c */ /* 0x000fe20003f25270 */
[----:B------:R-:W0:Y:S01]  /*06d0*/  LDC.64 R10, c[0x0][0x380] ;  /* 0x0000e000ff0a7b82 */ /* 0x000e220000000a00 */
[----:B------:R-:W-:-:S04]  /*06e0*/  LOP3.LUT R19, R19, 0x1, RZ, 0xc0, !PT ;  /* 0x0000000113137812 */ /* 0x000fc800078ec0ff */
[----:B------:R-:W-:-:S03]  /*06f0*/  ISETP.NE.U32.AND P0, PT, R19, 0x1, PT ;  /* 0x000000011300780c */ /* 0x000fc60003f05070 */
[----:B------:R-:W1:Y:S04]  /*0700*/  LDC.64 R8, c[0x0][0x388] ;  /* 0x0000e200ff087b82 */ /* 0x000e680000000a00 */
[CC--:B------:R-:W-:Y:S02]  /*0710*/  @P1 IADD3 R13, PT, PT, R20.reuse, R21.reuse, RZ ;  /* 0x00000015140d1210 */ /* 0x0c0fe40007ffe0ff */
[----:B------:R-:W-:Y:S02]  /*0720*/  @P1 IADD3 R12, P2, PT, R20, R21, RZ ;  /* 0x00000015140c1210 */ /* 0x000fe40007f5e0ff */
[----:B------:R-:W2:Y:S02]  /*0730*/  @P1 LDC.64 R2, c[0x0][0x380] ;  /* 0x0000e000ff021b82 */ /* 0x000ea40000000a00 */
[----:B------:R-:W-:-:S06]  /*0740*/  @P1 IADD3.X R14, PT, PT, RZ, RZ, RZ, P2, !PT ;  /* 0x000000ffff0e1210 */ /* 0x000fcc00017fe4ff */
[----:B------:R-:W3:Y:S01]  /*0750*/  LDC.64 R4, c[0x0][0x380] ;  /* 0x0000e000ff047b82 */ /* 0x000ee20000000a00 */
[----:B0-----:R-:W-:-:S04]  /*0760*/  @P1 IMAD.WIDE.U32 R10, R13, 0x4, R10 ;  /* 0x000000040d0a1825 */ /* 0x001fc800078e000a */
[C---:B------:R-:W-:Y:S01]  /*0770*/  @P1 IMAD R13, R21.reuse, R17, R0 ;  /* 0x00000011150d1224 */ /* 0x040fe200078e0200 */
[----:B------:R-:W-:Y:S01]  /*0780*/  @P1 IADD3 R21, PT, PT, R21, 0x2, RZ ;  /* 0x0000000215151810 */ /* 0x000fe20007ffe0ff */
[----:B------:R-:W4:Y:S01]  /*0790*/  @P1 LDG.E R11, desc[UR4][R10.64] ;  /* 0x000000040a0b1981 */ /* 0x000f22000c1e1900 */
[----:B------:R-:W0:Y:S01]  /*07a0*/  LDC.64 R6, c[0x0][0x388] ;  /* 0x0000e200ff067b82 */ /* 0x000e220000000a00 */
[----:B-1----:R-:W-:Y:S01]  /*07b0*/  @P1 IMAD.WIDE R8, R13, 0x4, R8 ;  /* 0x000000040d081825 */ /* 0x002fe200078e0208 */
[----:B------:R-:W-:Y:S02]  /*07c0*/  @!P0 IADD3 R15, PT, PT, R20, R21, RZ ;  /* 0x00000015140f8210 */ /* 0x000fe40007ffe0ff */
[----:B--2---:R-:W-:Y:S01]  /*07d0*/  @P1 LEA R2, P2, R12, R2, 0x2 ;  /* 0x000000020c021211 */ /* 0x004fe200078410ff */
[----:B------:R-:W-:-:S03]  /*07e0*/  @!P0 IMAD R21, R21, R17, R0 ;  /* 0x0000001115158224 */ /* 0x000fc600078e0200 */
[----:B------:R-:W-:Y:S01]  /*07f0*/  @P1 LEA.HI.X R3, R12, R3, R14, 0x2, P2 ;  /* 0x000000030c031211 */ /* 0x000fe200010f140e */
[----:B------:R-:W-:Y:S01]  /*0800*/  @P1 IMAD.WIDE R12, R17, 0x4, R8 ;  /* 0x00000004110c1825 */ /* 0x000fe200078e0208 */
[----:B------:R-:W4:Y:S03]  /*0810*/  @P1 LDG.E R14, desc[UR4][R8.64] ;  /* 0x00000004080e1981 */ /* 0x000f26000c1e1900 */
[----:B---3--:R-:W-:Y:S01]  /*0820*/  @!P0 IMAD.WIDE.U32 R4, R15, 0x4, R4 ;  /* 0x000000040f048825 */ /* 0x008fe200078e0004 */
[----:B------:R-:W2:Y:S04]  /*0830*/  @P1 LDG.E R2, desc[UR4][R2.64+0x4] ;  /* 0x0000040402021981 */ /* 0x000ea8000c1e1900 */
[----:B------:R-:W2:Y:S01]  /*0840*/  @P1 LDG.E R12, desc[UR4][R12.64] ;  /* 0x000000040c0c1981 */ /* 0x000ea2000c1e1900 */
[----:B0-----:R-:W-:-:S03]  /*0850*/  @!P0 IMAD.WIDE R6, R21, 0x4, R6 ;  /* 0x0000000415068825 */ /* 0x001fc600078e0206 */
[----:B------:R-:W3:Y:S04]  /*0860*/  @!P0 LDG.E R5, desc[UR4][R4.64] ;  /* 0x0000000404058981 */ /* 0x000ee8000c1e1900 */
[----:B------:R-:W3:Y:S01]  /*0870*/  @!P0 LDG.E R6, desc[UR4][R6.64] ;  /* 0x0000000406068981 */ /* 0x000ee2000c1e1900 */
[----:B----4-:R-:W-:-:S04]  /*0880*/  @P1 FFMA R11, R11, R14, R24 ;  /* 0x0000000e0b0b1223 */ /* 0x010fc80000000018 */
[----:B--2---:R-:W-:-:S04]  /*0890*/  @P1 FFMA R24, R2, R12, R11 ;  /* 0x0000000c02181223 */ /* 0x004fc8000000000b */
[----:B---3--:R-:W-:-:S07]  /*08a0*/  @!P0 FFMA R24, R5, R6, R24 ;  /* 0x0000000605188223 */ /* 0x008fce0000000018 */
.L_x_0:
[----:B------:R-:W0:Y:S01]  /*08b0*/  LDC.64 R2, c[0x0][0x390] ;  /* 0x0000e400ff027b82 */ /* 0x000e220000000a00 */
[----:B------:R-:W-:-:S04]  /*08c0*/  IMAD R17, R16, R17, R0 ;  /* 0x0000001110117224 */ /* 0x000fc800078e0200 */
[----:B0-----:R-:W-:-:S05]  /*08d0*/  IMAD.WIDE R2, R17, 0x4, R2 ;  /* 0x0000000411027825 */ /* 0x001fca00078e0202 */
[----:B------:R-:W-:Y:S01]  /*08e0*/  STG.E desc[UR4][R2.64], R24 ;  /* 0x0000001802007986 */ /* 0x000fe2000c101904 */
[----:B------:R-:W-:Y:S05]  /*08f0*/  EXIT ;  /* 0x000000000000794d */ /* 0x000fea0003800000 */
.L_x_4:
[----:B------:R-:W-:-:S00]  /*0900*/  BRA `(.L_x_4) ;  /* 0xfffffffc00fc7947 */ /* 0x000fc0000383ffff */
[----:B------:R-:W-:-:S00]  /*0910*/  NOP ;  /* 0x0000000000007918 */ /* 0x000fc00000000000 */
        /* <DEDUP_REMOVED lines=14> */
.L_x_5:


//--------------------- .nv.shared.reserved.0     --------------------------
	.section	.nv.shared.reserved.0,"aw",@nobits
	.weak		__nv_reservedSMEM_offset_0_alias
	.size		__nv_reservedSMEM_offset_0_alias, 0, 64
	.other		__nv_reservedSMEM_offset_0_alias,@"STO_CUDA_RESERVED_SHARED STV_DEFAULT"
__nv_reservedSMEM_offset_0_alias:
	.zero		0
	.zero		64


//--------------------- .nv.constant0._Z9naivemultPfS_S_iii --------------------------
	.section	.nv.constant0._Z9naivemultPfS_S_iii,"a",@progbits
	.sectionflags	@""
	.align	4
.nv.constant0._Z9naivemultPfS_S_iii:
	.zero		932


//--------------------- SYMBOLS --------------------------

	.type		.nv.reservedSmem.offset0,@object
	.size		.nv.reservedSmem.offset0,0x4
